//
// Generated by NVIDIA NVVM Compiler
//
// Compiler Build ID: CL-36424714
// Cuda compilation tools, release 13.0, V13.0.88
// Based on NVVM 20.0.0
//

.version 9.0
.target sm_100
.address_size 64

	// .globl	_Z11oddevensortPiS_i
.extern .func  (.param .b32 func_retval0) vprintf
(
	.param .b64 vprintf_param_0,
	.param .b64 vprintf_param_1
)
;
// _ZZ11oddevensortPiS_iE10swappedodd has been demoted
// _ZZ11oddevensortPiS_iE11swappedeven has been demoted
.global .align 1 .b8 $str[30] = {32, 10, 32, 83, 119, 97, 112, 112, 105, 110, 103, 32, 97, 116, 32, 111, 100, 100, 32, 108, 111, 99, 97, 116, 105, 111, 110, 115, 32};
.global .align 1 .b8 $str$1[74] = {10, 32, 84, 104, 114, 101, 97, 100, 32, 73, 100, 32, 37, 100, 32, 58, 32, 105, 115, 32, 115, 119, 97, 112, 112, 105, 110, 103, 32, 37, 100, 32, 60, 45, 62, 32, 37, 100, 32, 32, 10, 32, 84, 104, 114, 101, 97, 100, 32, 73, 100, 32, 37, 100, 32, 58, 32, 91, 37, 100, 93, 32, 60, 45, 62, 32, 91, 37, 100, 93, 32, 10, 32};

.visible .entry _Z11oddevensortPiS_i(
	.param .u64 .ptr .align 1 _Z11oddevensortPiS_i_param_0,
	.param .u64 .ptr .align 1 _Z11oddevensortPiS_i_param_1,
	.param .u32 _Z11oddevensortPiS_i_param_2
)
{
	.local .align 8 .b8 	__local_depot0[24];
	.reg .b64 	%SP;
	.reg .b64 	%SPL;
	.reg .pred 	%p<8>;
	.reg .b16 	%rs<15>;
	.reg .b32 	%r<28>;
	.reg .b64 	%rd<20>;
	// demoted variable
	.shared .align 1 .u8 _ZZ11oddevensortPiS_iE10swappedodd;
	// demoted variable
	.shared .align 1 .u8 _ZZ11oddevensortPiS_iE11swappedeven;
	mov.u64 	%SPL, __local_depot0;
	cvta.local.u64 	%SP, %SPL;
	ld.param.u64 	%rd5, [_Z11oddevensortPiS_i_param_0];
	ld.param.u64 	%rd4, [_Z11oddevensortPiS_i_param_1];
	ld.param.u32 	%r12, [_Z11oddevensortPiS_i_param_2];
	cvta.to.global.u64 	%rd1, %rd5;
	add.u64 	%rd6, %SP, 0;
	add.u64 	%rd2, %SPL, 0;
	mov.b16 	%rs14, 1;
	st.shared.u8 	[_ZZ11oddevensortPiS_iE10swappedodd], %rs14;
	st.shared.u8 	[_ZZ11oddevensortPiS_iE11swappedeven], %rs14;
	mov.u32 	%r1, %tid.x;
	mov.u32 	%r13, %ctaid.x;
	mov.u32 	%r14, %ntid.x;
	mad.lo.s32 	%r2, %r13, %r14, %r1;
	shr.u32 	%r15, %r12, 31;
	add.s32 	%r16, %r12, %r15;
	shr.s32 	%r3, %r16, 1;
	add.s32 	%r4, %r3, -1;
	shl.b32 	%r5, %r2, 1;
	or.b32  	%r6, %r5, 1;
	mul.wide.s32 	%rd7, %r5, 4;
	add.s64 	%rd3, %rd1, %rd7;
	add.s32 	%r7, %r5, 2;
	mov.u64 	%rd11, $str;
	mov.u64 	%rd13, $str$1;
$L__BB0_1:
	and.b16  	%rs4, %rs14, 255;
	setp.ne.s16 	%p1, %rs4, 1;
	@%p1 bra 	$L__BB0_6;
	setp.ge.s32 	%p4, %r2, %r3;
	cvta.global.u64 	%rd12, %rd11;
	{ // callseq 1, 0
	.param .b64 param0;
	st.param.b64 	[param0], %rd12;
	.param .b64 param1;
	st.param.b64 	[param1], 0;
	.param .b32 retval0;
	call.uni (retval0), 
	vprintf, 
	(
	param0, 
	param1
	);
	ld.param.b32 	%r21, [retval0];
	} // callseq 1
	bar.sync 	0;
	mov.b16 	%rs7, 0;
	st.shared.u8 	[_ZZ11oddevensortPiS_iE10swappedodd], %rs7;
	bar.sync 	0;
	@%p4 bra 	$L__BB0_5;
	ld.global.u32 	%r8, [%rd3];
	ld.global.u32 	%r9, [%rd3+4];
	setp.le.s32 	%p5, %r8, %r9;
	@%p5 bra 	$L__BB0_5;
	st.local.v2.u32 	[%rd2], {%r2, %r8};
	st.local.v2.u32 	[%rd2+8], {%r9, %r2};
	st.local.v2.u32 	[%rd2+16], {%r5, %r6};
	cvta.global.u64 	%rd14, %rd13;
	{ // callseq 2, 0
	.param .b64 param0;
	st.param.b64 	[param0], %rd14;
	.param .b64 param1;
	st.param.b64 	[param1], %rd6;
	.param .b32 retval0;
	call.uni (retval0), 
	vprintf, 
	(
	param0, 
	param1
	);
	ld.param.b32 	%r23, [retval0];
	} // callseq 2
	ld.global.u32 	%r25, [%rd3];
	ld.global.u32 	%r26, [%rd3+4];
	st.global.u32 	[%rd3], %r26;
	st.global.u32 	[%rd3+4], %r25;
	mov.b16 	%rs8, 1;
	st.shared.u8 	[_ZZ11oddevensortPiS_iE10swappedodd], %rs8;
$L__BB0_5:
	bar.sync 	0;
	bra.uni 	$L__BB0_10;
$L__BB0_6:
	setp.ge.s32 	%p2, %r2, %r4;
	bar.sync 	0;
	mov.b16 	%rs5, 0;
	st.shared.u8 	[_ZZ11oddevensortPiS_iE11swappedeven], %rs5;
	bar.sync 	0;
	@%p2 bra 	$L__BB0_9;
	ld.global.u32 	%r10, [%rd3+4];
	ld.global.u32 	%r11, [%rd3+8];
	setp.le.s32 	%p3, %r10, %r11;
	@%p3 bra 	$L__BB0_9;
	st.local.v2.u32 	[%rd2], {%r2, %r10};
	st.local.v2.u32 	[%rd2+8], {%r11, %r2};
	st.local.v2.u32 	[%rd2+16], {%r6, %r7};
	cvta.global.u64 	%rd9, %rd13;
	{ // callseq 0, 0
	.param .b64 param0;
	st.param.b64 	[param0], %rd9;
	.param .b64 param1;
	st.param.b64 	[param1], %rd6;
	.param .b32 retval0;
	call.uni (retval0), 
	vprintf, 
	(
	param0, 
	param1
	);
	ld.param.b32 	%r17, [retval0];
	} // callseq 0
	ld.global.u32 	%r19, [%rd3+4];
	ld.global.u32 	%r20, [%rd3+8];
	st.global.u32 	[%rd3+4], %r20;
	st.global.u32 	[%rd3+8], %r19;
	mov.b16 	%rs6, 1;
	st.shared.u8 	[_ZZ11oddevensortPiS_iE11swappedeven], %rs6;
$L__BB0_9:
	bar.sync 	0;
$L__BB0_10:
	ld.shared.u8 	%rs9, [_ZZ11oddevensortPiS_iE10swappedodd];
	ld.shared.u8 	%rs10, [_ZZ11oddevensortPiS_iE11swappedeven];
	or.b16  	%rs12, %rs9, %rs10;
	and.b16  	%rs13, %rs12, 255;
	setp.ne.s16 	%p6, %rs13, 0;
	xor.b16  	%rs14, %rs14, 1;
	@%p6 bra 	$L__BB0_1;
	bar.sync 	0;
	setp.ge.s32 	%p7, %r1, %r12;
	@%p7 bra 	$L__BB0_13;
	mul.wide.u32 	%rd16, %r1, 4;
	add.s64 	%rd17, %rd1, %rd16;
	ld.global.u32 	%r27, [%rd17];
	cvta.to.global.u64 	%rd18, %rd4;
	add.s64 	%rd19, %rd18, %rd16;
	st.global.u32 	[%rd19], %r27;
$L__BB0_13:
	ret;

}


// ===== COMPILED SASS (sm_100) =====

	.target	sm_100

	.elftype	@"ET_EXEC"


//--------------------- .note.nv.tkinfo           --------------------------
	.section	.note.nv.tkinfo,"",@"SHT_NOTE"
	.sectionflags	@"SHF_NOTE_NV_TKINFO"
	.tkinfo
        /*0018*/ 	.word	0x00000002
        /*0030*/ 	.string	""
        /*0030*/ 	.string	"ptxas"
        /*0030*/ 	.string	"Cuda compilation tools, release 13.0, V13.0.88"
        /*0030*/ 	.string	"Build cuda_13.0.r13.0/compiler.36424714_0"
        /*0030*/ 	.string	"-arch sm_100 -m 64 "



//--------------------- .note.nv.cuinfo           --------------------------
	.section	.note.nv.cuinfo,"",@"SHT_NOTE"
	.sectionflags	@"SHF_NOTE_NV_CUINFO"
        /*0018*/ 	.short	0x0002
        /*001a*/ 	.short	0x0064
        /*001c*/ 	.short	0x0082
	.zero		2


//--------------------- .nv.info                  --------------------------
	.section	.nv.info,"",@"SHT_CUDA_INFO"
	.align	4


	//----- nvinfo : EIATTR_REGCOUNT
	.align		4
        /*0000*/ 	.byte	0x04, 0x2f
        /*0002*/ 	.short	(.L_3 - .L_2)
	.align		4
.L_2:
        /*0004*/ 	.word	index@(_Z11oddevensortPiS_i)
        /*0008*/ 	.word	0x0000001b


	//----- nvinfo : EIATTR_FRAME_SIZE
	.align		4
.L_3:
        /*000c*/ 	.byte	0x04, 0x11
        /*000e*/ 	.short	(.L_5 - .L_4)
	.align		4
.L_4:
        /*0010*/ 	.word	index@(_Z11oddevensortPiS_i)
        /*0014*/ 	.word	0x00000018


	//----- nvinfo : EIATTR_MIN_STACK_SIZE
	.align		4
.L_5:
        /*0018*/ 	.byte	0x04, 0x12
        /*001a*/ 	.short	(.L_7 - .L_6)
	.align		4
.L_6:
        /*001c*/ 	.word	index@(_Z11oddevensortPiS_i)
        /*0020*/ 	.word	0x00000018
.L_7:


//--------------------- .nv.compat                --------------------------
	.section	.nv.compat,"",@"SHT_CUDA_COMPAT_INFO"
	.align	4
        /*0000*/ 	.byte	0x02, 0x09, 0x00, 0x00, 0x02, 0x02, 0x01, 0x00, 0x02, 0x05, 0x05, 0x00, 0x03, 0x07, 0x01, 0x01
        /*0010*/ 	.byte	0x02, 0x03, 0x00, 0x00, 0x02, 0x06, 0x01, 0x00, 0x04, 0x0b, 0x08, 0x00, 0x09, 0x00, 0x00, 0x00
        /*0020*/ 	.byte	0x00, 0x00, 0x00, 0x00


//--------------------- .nv.info._Z11oddevensortPiS_i --------------------------
	.section	.nv.info._Z11oddevensortPiS_i,"",@"SHT_CUDA_INFO"
	.sectionflags	@""
	.align	4


	//----- nvinfo : EIATTR_CUDA_API_VERSION
	.align		4
        /*0000*/ 	.byte	0x04, 0x37
        /*0002*/ 	.short	(.L_9 - .L_8)
.L_8:
        /*0004*/ 	.word	0x00000082


	//----- nvinfo : EIATTR_KPARAM_INFO
	.align		4
.L_9:
        /*0008*/ 	.byte	0x04, 0x17
        /*000a*/ 	.short	(.L_11 - .L_10)
.L_10:
        /*000c*/ 	.word	0x00000000
        /*0010*/ 	.short	0x0002
        /*0012*/ 	.short	0x0010
        /*0014*/ 	.byte	0x00, 0xf0, 0x11, 0x00


	//----- nvinfo : EIATTR_KPARAM_INFO
	.align		4
.L_11:
        /*0018*/ 	.byte	0x04, 0x17
        /*001a*/ 	.short	(.L_13 - .L_12)
.L_12:
        /*001c*/ 	.word	0x00000000
        /*0020*/ 	.short	0x0001
        /*0022*/ 	.short	0x0008
        /*0024*/ 	.byte	0x00, 0xf5, 0x21, 0x00


	//----- nvinfo : EIATTR_KPARAM_INFO
	.align		4
.L_13:
        /*0028*/ 	.byte	0x04, 0x17
        /*002a*/ 	.short	(.L_15 - .L_14)
.L_14:
        /*002c*/ 	.word	0x00000000
        /*0030*/ 	.short	0x0000
        /*0032*/ 	.short	0x0000
        /*0034*/ 	.byte	0x00, 0xf5, 0x21, 0x00


	//----- nvinfo : EIATTR_SPARSE_MMA_MASK
	.align		4
.L_15:
        /*0038*/ 	.byte	0x03, 0x50
        /*003a*/ 	.short	0x0000


	//----- nvinfo : EIATTR_MAXREG_COUNT
	.align		4
        /*003c*/ 	.byte	0x03, 0x1b
        /*003e*/ 	.short	0x00ff


	//----- nvinfo : EIATTR_NUM_BARRIERS
	.align		4
        /*0040*/ 	.byte	0x02, 0x4c
        /*0042*/ 	.byte	0x01
	.zero		1


	//----- nvinfo : EIATTR_EXTERNS
	.align		4
        /*0044*/ 	.byte	0x04, 0x0f
        /*0046*/ 	.short	(.L_17 - .L_16)


	//   ....[0]....
	.align		4
.L_16:
        /*0048*/ 	.word	index@(vprintf)


	//----- nvinfo : EIATTR_MERCURY_ISA_VERSION
	.align		4
.L_17:
        /*004c*/ 	.byte	0x03, 0x5f
        /*004e*/ 	.short	0x0101


	//----- nvinfo : EIATTR_VRC_CTA_INIT_COUNT
	.align		4
        /*0050*/ 	.byte	0x02, 0x4a
	.zero		1
	.zero		1


	//----- nvinfo : EIATTR_SYSCALL_OFFSETS
	.align		4
        /*0054*/ 	.byte	0x04, 0x46
        /*0056*/ 	.short	(.L_19 - .L_18)


	//   ....[0]....
.L_18:
        /*0058*/ 	.word	0x00000260


	//   ....[1]....
        /*005c*/ 	.word	0x00000410


	//   ....[2]....
        /*0060*/ 	.word	0x000006b0


	//----- nvinfo : EIATTR_EXIT_INSTR_OFFSETS
	.align		4
.L_19:
        /*0064*/ 	.byte	0x04, 0x1c
        /*0066*/ 	.short	(.L_21 - .L_20)


	//   ....[0]....
.L_20:
        /*0068*/ 	.word	0x00000820


	//   ....[1]....
        /*006c*/ 	.word	0x00000890


	//----- nvinfo : EIATTR_CRS_STACK_SIZE
	.align		4
.L_21:
        /*0070*/ 	.byte	0x04, 0x1e
        /*0072*/ 	.short	(.L_23 - .L_22)
.L_22:
        /*0074*/ 	.word	0x00000000


	//----- nvinfo : EIATTR_CBANK_PARAM_SIZE
	.align		4
.L_23:
        /*0078*/ 	.byte	0x03, 0x19
        /*007a*/ 	.short	0x0014


	//----- nvinfo : EIATTR_PARAM_CBANK
	.align		4
        /*007c*/ 	.byte	0x04, 0x0a
        /*007e*/ 	.short	(.L_25 - .L_24)
	.align		4
.L_24:
        /*0080*/ 	.word	index@(.nv.constant0._Z11oddevensortPiS_i)
        /*0084*/ 	.short	0x0380
        /*0086*/ 	.short	0x0014


	//----- nvinfo : EIATTR_SW_WAR
	.align		4
.L_25:
        /*0088*/ 	.byte	0x04, 0x36
        /*008a*/ 	.short	(.L_27 - .L_26)
.L_26:
        /*008c*/ 	.word	0x00000008
.L_27:


//--------------------- .nv.callgraph             --------------------------
	.section	.nv.callgraph,"",@"SHT_CUDA_CALLGRAPH"
	.align	4
	.sectionentsize	8
	.align		4
        /*0000*/ 	.word	0x00000000
	.align		4
        /*0004*/ 	.word	0xffffffff
	.align		4
        /*0008*/ 	.word	index@(_Z11oddevensortPiS_i)
	.align		4
        /*000c*/ 	.word	index@(vprintf)
	.align		4
        /*0010*/ 	.word	0x00000000
	.align		4
        /*0014*/ 	.word	0xfffffffe
	.align		4
        /*0018*/ 	.word	0x00000000
	.align		4
        /*001c*/ 	.word	0xfffffffd
	.align		4
        /*0020*/ 	.word	0x00000000
	.align		4
        /*0024*/ 	.word	0xfffffffc


//--------------------- .nv.constant4             --------------------------
	.section	.nv.constant4,"a",@progbits
	.align	8
	.align		8
.nv.constant4:
        /*0000*/ 	.dword	vprintf
	.align		8
        /*0008*/ 	.dword	$str
	.align		8
        /*0010*/ 	.dword	$str$1


//--------------------- .text._Z11oddevensortPiS_i --------------------------
	.section	.text._Z11oddevensortPiS_i,"ax",@progbits
	.align	128
        .global         _Z11oddevensortPiS_i
        .type           _Z11oddevensortPiS_i,@function
        .size           _Z11oddevensortPiS_i,(.L_x_10 - _Z11oddevensortPiS_i)
        .other          _Z11oddevensortPiS_i,@"STO_CUDA_ENTRY STV_DEFAULT"
_Z11oddevensortPiS_i:
.text._Z11oddevensortPiS_i:
[----:B------:R-:W0:Y:S08]  /*0000*/  LDC R1, c[0x0][0x37c] ;  /* 0x0000df00ff017b82 */ /* 0x000e300000000800 */
[----:B------:R-:W1:Y:S01]  /*0010*/  S2UR UR5, SR_CgaCtaId ;  /* 0x00000000000579c3 */ /* 0x000e620000008800 */
[----:B------:R-:W2:Y:S01]  /*0020*/  S2R R2, SR_TID.X ;  /* 0x0000000000027919 */ /* 0x000ea20000002100 */
[----:B------:R-:W3:Y:S01]  /*0030*/  LDCU UR7, c[0x0][0x2fc] ;  /* 0x00005f80ff0777ac */ /* 0x000ee20008000800 */
[----:B0-----:R-:W-:Y:S01]  /*0040*/  VIADD R1, R1, 0xffffffe8 ;  /* 0xffffffe801017836 */ /* 0x001fe20000000000 */
[----:B------:R-:W-:Y:S01]  /*0050*/  BSSY.RECONVERGENT B6, `(.L_x_0) ;  /* 0x0000078000067945 */ /* 0x000fe20003800200 */
[----:B------:R-:W-:Y:S01]  /*0060*/  IMAD.MOV.U32 R0, RZ, RZ, 0x1 ;  /* 0x00000001ff007424 */ /* 0x000fe200078e00ff */
[----:B------:R-:W-:Y:S01]  /*0070*/  UMOV UR4, 0x400 ;  /* 0x0000040000047882 */ /* 0x000fe20000000000 */
[----:B------:R-:W0:Y:S01]  /*0080*/  LDCU UR6, c[0x0][0x390] ;  /* 0x00007200ff0677ac */ /* 0x000e220008000800 */
[----:B------:R-:W2:Y:S01]  /*0090*/  S2UR UR8, SR_CTAID.X ;  /* 0x00000000000879c3 */ /* 0x000ea20000002500 */
[----:B------:R-:W-:Y:S01]  /*00a0*/  IMAD.MOV.U32 R24, RZ, RZ, 0x1 ;  /* 0x00000001ff187424 */ /* 0x000fe200078e00ff */
[----:B------:R-:W4:Y:S06]  /*00b0*/  LDCU.64 UR36, c[0x0][0x358] ;  /* 0x00006b00ff2477ac */ /* 0x000f2c0008000a00 */
[----:B------:R-:W2:Y:S01]  /*00c0*/  LDC R3, c[0x0][0x360] ;  /* 0x0000d800ff037b82 */ /* 0x000ea20000000800 */
[----:B-1----:R-:W-:-:S07]  /*00d0*/  ULEA UR4, UR5, UR4, 0x18 ;  /* 0x0000000405047291 */ /* 0x002fce000f8ec0ff */
[----:B------:R-:W1:Y:S01]  /*00e0*/  LDC.64 R16, c[0x0][0x380] ;  /* 0x0000e000ff107b82 */ /* 0x000e620000000a00 */
[----:B------:R-:W5:Y:S01]  /*00f0*/  LDCU UR5, c[0x0][0x2f8] ;  /* 0x00005f00ff0577ac */ /* 0x000f620008000800 */
[----:B------:R1:W-:Y:S04]  /*0100*/  STS.U8 [UR4], R0 ;  /* 0x00000000ff007988 */ /* 0x0003e80008000004 */
[----:B------:R1:W-:Y:S01]  /*0110*/  STS.U8 [UR4+0x1], R0 ;  /* 0x00000100ff007988 */ /* 0x0003e20008000004 */
[----:B0-----:R-:W-:Y:S01]  /*0120*/  ULEA.HI UR4, UR6, UR6, URZ, 0x1 ;  /* 0x0000000606047291 */ /* 0x001fe2000f8f08ff */
[----:B--2---:R-:W-:-:S03]  /*0130*/  IMAD R2, R3, UR8, R2 ;  /* 0x0000000803027c24 */ /* 0x004fc6000f8e0202 */
[----:B------:R-:W-:Y:S01]  /*0140*/  USHF.R.S32.HI UR38, URZ, 0x1, UR4 ;  /* 0x00000001ff267899 */ /* 0x000fe20008011404 */
[----:B-----5:R-:W-:Y:S02]  /*0150*/  IADD3 R22, P0, PT, R1, UR5, RZ ;  /* 0x0000000501167c10 */ /* 0x020fe4000ff1e0ff */
[----:B------:R-:W-:-:S03]  /*0160*/  SHF.L.U32 R18, R2, 0x1, RZ ;  /* 0x0000000102127819 */ /* 0x000fc600000006ff */
[----:B---3--:R-:W-:Y:S02]  /*0170*/  IMAD.X R23, RZ, RZ, UR7, P0 ;  /* 0x00000007ff177e24 */ /* 0x008fe400080e06ff */
[----:B-1----:R-:W-:-:S04]  /*0180*/  IMAD.WIDE R16, R18, 0x4, R16 ;  /* 0x0000000412107825 */ /* 0x002fc800078e0210 */
[----:B----4-:R-:W-:-:S07]  /*0190*/  VIADD R19, R18, 0x1 ;  /* 0x0000000112137836 */ /* 0x010fce0000000000 */
.L_x_8:
[----:B------:R-:W-:-:S04]  /*01a0*/  LOP3.LUT R0, R24, 0xff, RZ, 0xc0, !PT ;  /* 0x000000ff18007812 */ /* 0x000fc800078ec0ff */
[----:B------:R-:W-:-:S13]  /*01b0*/  ISETP.NE.AND P0, PT, R0, 0x1, PT ;  /* 0x000000010000780c */ /* 0x000fda0003f05270 */
[----:B------:R-:W-:Y:S05]  /*01c0*/  @P0 BRA `(.L_x_1) ;  /* 0x0000000000c80947 */ /* 0x000fea0003800000 */
[----:B------:R-:W-:Y:S01]  /*01d0*/  MOV R8, 0x0 ;  /* 0x0000000000087802 */ /* 0x000fe20000000f00 */
[----:B------:R-:W0:Y:S01]  /*01e0*/  LDCU.64 UR4, c[0x4][0x8] ;  /* 0x01000100ff0477ac */ /* 0x000e220008000a00 */
[----:B------:R-:W-:Y:S02]  /*01f0*/  ISETP.GE.AND P0, PT, R2, UR38, PT ;  /* 0x0000002602007c0c */ /* 0x000fe4000bf06270 */
[----:B------:R-:W-:Y:S02]  /*0200*/  CS2R R6, SRZ ;  /* 0x0000000000067805 */ /* 0x000fe4000001ff00 */
[----:B------:R-:W1:Y:S01]  /*0210*/  LDC.64 R8, c[0x4][R8] ;  /* 0x0100000008087b82 */ /* 0x000e620000000a00 */
[----:B------:R-:W-:Y:S01]  /*0220*/  P2R R0, PR, RZ, 0x1 ;  /* 0x00000001ff007803 */ /* 0x000fe20000000000 */
[----:B0-----:R-:W-:Y:S01]  /*0230*/  IMAD.U32 R4, RZ, RZ, UR4 ;  /* 0x00000004ff047e24 */ /* 0x001fe2000f8e00ff */
[----:B------:R-:W-:-:S07]  /*0240*/  MOV R5, UR5 ;  /* 0x0000000500057c02 */ /* 0x000fce0008000f00 */
[----:B------:R-:W-:-:S07]  /*0250*/  LEPC R20, `(.L_x_2) ;  /* 0x000000001014794e */ /* 0x000fce0000000000 */
[----:B-1----:R-:W-:Y:S05]  /*0260*/  CALL.ABS.NOINC R8 ;  /* 0x0000000008007343 */ /* 0x002fea0003c00000 */
.L_x_2:
[----:B------:R-:W-:Y:S05]  /*0270*/  WARPSYNC.ALL ;  /* 0x0000000000007948 */ /* 0x000fea0003800000 */
[----:B------:R-:W0:Y:S08]  /*0280*/  S2UR UR5, SR_CgaCtaId ;  /* 0x00000000000579c3 */ /* 0x000e300000008800 */
[----:B------:R-:W-:Y:S01]  /*0290*/  BAR.SYNC.DEFER_BLOCKING 0x0 ;  /* 0x0000000000007b1d */ /* 0x000fe20000010000 */
[----:B------:R-:W-:-:S05]  /*02a0*/  ISETP.GE.AND P6, PT, R2, UR38, PT ;  /* 0x0000002602007c0c */ /* 0x000fca000bfc6270 */
[----:B------:R-:W-:Y:S02]  /*02b0*/  UMOV UR4, 0x400 ;  /* 0x0000040000047882 */ /* 0x000fe40000000000 */
[----:B0-----:R-:W-:-:S06]  /*02c0*/  ULEA UR4, UR5, UR4, 0x18 ;  /* 0x0000000405047291 */ /* 0x001fcc000f8ec0ff */
[----:B------:R-:W-:-:S05]  /*02d0*/  IMAD.U32 R4, RZ, RZ, UR4 ;  /* 0x00000004ff047e24 */ /* 0x000fca000f8e00ff */
[----:B------:R0:W-:Y:S01]  /*02e0*/  STS.U8 [R4], RZ ;  /* 0x000000ff04007388 */ /* 0x0001e20000000000 */
[----:B------:R-:W-:Y:S06]  /*02f0*/  BAR.SYNC.DEFER_BLOCKING 0x0 ;  /* 0x0000000000007b1d */ /* 0x000fec0000010000 */
[----:B------:R-:W-:Y:S05]  /*0300*/  @P6 BRA `(.L_x_3) ;  /* 0x00000000006c6947 */ /* 0x000fea0003800000 */
[----:B------:R-:W2:Y:S04]  /*0310*/  LDG.E R3, desc[UR36][R16.64] ;  /* 0x0000002410037981 */ /* 0x000ea8000c1e1900 */
[----:B------:R-:W2:Y:S02]  /*0320*/  LDG.E R8, desc[UR36][R16.64+0x4] ;  /* 0x0000042410087981 */ /* 0x000ea4000c1e1900 */
[----:B--2---:R-:W-:-:S13]  /*0330*/  ISETP.GT.AND P0, PT, R3, R8, PT ;  /* 0x000000080300720c */ /* 0x004fda0003f04270 */
[----:B------:R-:W-:Y:S05]  /*0340*/  @!P0 BRA `(.L_x_3) ;  /* 0x00000000005c8947 */ /* 0x000fea0003800000 */
[----:B------:R-:W-:Y:S01]  /*0350*/  MOV R10, 0x0 ;  /* 0x00000000000a7802 */ /* 0x000fe20000000f00 */
[----:B------:R-:W-:Y:S01]  /*0360*/  IMAD.MOV.U32 R9, RZ, RZ, R2 ;  /* 0x000000ffff097224 */ /* 0x000fe200078e0002 */
[----:B------:R1:W-:Y:S01]  /*0370*/  STL.64 [R1], R2 ;  /* 0x0000000201007387 */ /* 0x0003e20000100a00 */
[----:B------:R-:W0:Y:S01]  /*0380*/  LDCU.64 UR4, c[0x4][0x10] ;  /* 0x01000200ff0477ac */ /* 0x000e220008000a00 */
[----:B------:R-:W-:Y:S02]  /*0390*/  IMAD.MOV.U32 R6, RZ, RZ, R22 ;  /* 0x000000ffff067224 */ /* 0x000fe400078e0016 */
[----:B------:R1:W-:Y:S01]  /*03a0*/  STL.64 [R1+0x8], R8 ;  /* 0x0000080801007387 */ /* 0x0003e20000100a00 */
[----:B------:R-:W2:Y:S01]  /*03b0*/  LDC.64 R10, c[0x4][R10] ;  /* 0x010000000a0a7b82 */ /* 0x000ea20000000a00 */
[----:B------:R-:W-:Y:S02]  /*03c0*/  IMAD.MOV.U32 R7, RZ, RZ, R23 ;  /* 0x000000ffff077224 */ /* 0x000fe400078e0017 */
[----:B------:R1:W-:Y:S01]  /*03d0*/  STL.64 [R1+0x10], R18 ;  /* 0x0000101201007387 */ /* 0x0003e20000100a00 */
[----:B0-----:R-:W-:Y:S01]  /*03e0*/  IMAD.U32 R4, RZ, RZ, UR4 ;  /* 0x00000004ff047e24 */ /* 0x001fe2000f8e00ff */
[----:B-1----:R-:W-:-:S07]  /*03f0*/  MOV R5, UR5 ;  /* 0x0000000500057c02 */ /* 0x002fce0008000f00 */
[----:B------:R-:W-:-:S07]  /*0400*/  LEPC R20, `(.L_x_4) ;  /* 0x000000001014794e */ /* 0x000fce0000000000 */
[----:B--2---:R-:W-:Y:S05]  /*0410*/  CALL.ABS.NOINC R10 ;  /* 0x000000000a007343 */ /* 0x004fea0003c00000 */
.L_x_4:
[----:B------:R-:W2:Y:S04]  /*0420*/  LDG.E R5, desc[UR36][R16.64+0x4] ;  /* 0x0000042410057981 */ /* 0x000ea8000c1e1900 */
[----:B------:R-:W3:Y:S01]  /*0430*/  LDG.E R3, desc[UR36][R16.64] ;  /* 0x0000002410037981 */ /* 0x000ee2000c1e1900 */
[----:B------:R-:W0:Y:S01]  /*0440*/  S2UR UR5, SR_CgaCtaId ;  /* 0x00000000000579c3 */ /* 0x000e220000008800 */
[----:B------:R-:W-:Y:S01]  /*0450*/  UMOV UR4, 0x400 ;  /* 0x0000040000047882 */ /* 0x000fe20000000000 */
[----:B------:R-:W-:Y:S01]  /*0460*/  IMAD.MOV.U32 R0, RZ, RZ, 0x1 ;  /* 0x00000001ff007424 */ /* 0x000fe200078e00ff */
[----:B0-----:R-:W-:-:S06]  /*0470*/  ULEA UR4, UR5, UR4, 0x18 ;  /* 0x0000000405047291 */ /* 0x001fcc000f8ec0ff */
[----:B------:R-:W-:-:S05]  /*0480*/  MOV R4, UR4 ;  /* 0x0000000400047c02 */ /* 0x000fca0008000f00 */
[----:B------:R1:W-:Y:S04]  /*0490*/  STS.U8 [R4], R0 ;  /* 0x0000000004007388 */ /* 0x0003e80000000000 */
[----:B--2---:R1:W-:Y:S04]  /*04a0*/  STG.E desc[UR36][R16.64], R5 ;  /* 0x0000000510007986 */ /* 0x0043e8000c101924 */
[----:B---3--:R1:W-:Y:S02]  /*04b0*/  STG.E desc[UR36][R16.64+0x4], R3 ;  /* 0x0000040310007986 */ /* 0x0083e4000c101924 */
.L_x_3:
[----:B------:R-:W-:Y:S05]  /*04c0*/  WARPSYNC.ALL ;  /* 0x0000000000007948 */ /* 0x000fea0003800000 */
[----:B------:R-:W-:Y:S06]  /*04d0*/  BAR.SYNC.DEFER_BLOCKING 0x0 ;  /* 0x0000000000007b1d */ /* 0x000fec0000010000 */
[----:B------:R-:W-:Y:S05]  /*04e0*/  BRA `(.L_x_5) ;  /* 0x0000000000a47947 */ /* 0x000fea0003800000 */
.L_x_1:
[----:B------:R-:W0:Y:S01]  /*04f0*/  S2UR UR5, SR_CgaCtaId ;  /* 0x00000000000579c3 */ /* 0x000e220000008800 */
[----:B------:R-:W-:-:S07]  /*0500*/  UMOV UR4, 0x400 ;  /* 0x0000040000047882 */ /* 0x000fce0000000000 */
[----:B------:R-:W-:Y:S01]  /*0510*/  BAR.SYNC.DEFER_BLOCKING 0x0 ;  /* 0x0000000000007b1d */ /* 0x000fe20000010000 */
[----:B0-----:R-:W-:-:S06]  /*0520*/  ULEA UR4, UR5, UR4, 0x18 ;  /* 0x0000000405047291 */ /* 0x001fcc000f8ec0ff */
[----:B------:R-:W-:Y:S01]  /*0530*/  IMAD.U32 R4, RZ, RZ, UR4 ;  /* 0x00000004ff047e24 */ /* 0x000fe2000f8e00ff */
[----:B------:R-:W-:-:S04]  /*0540*/  UIADD3 UR4, UPT, UPT, UR38, -0x1, URZ ;  /* 0xffffffff26047890 */ /* 0x000fc8000fffe0ff */
[----:B------:R0:W-:Y:S01]  /*0550*/  STS.U8 [R4+0x1], RZ ;  /* 0x000001ff04007388 */ /* 0x0001e20000000000 */
[----:B------:R-:W-:Y:S01]  /*0560*/  BAR.SYNC.DEFER_BLOCKING 0x0 ;  /* 0x0000000000007b1d */ /* 0x000fe20000010000 */
[----:B------:R-:W-:-:S13]  /*0570*/  ISETP.GE.AND P0, PT, R2, UR4, PT ;  /* 0x0000000402007c0c */ /* 0x000fda000bf06270 */
[----:B0-----:R-:W-:Y:S05]  /*0580*/  @P0 BRA `(.L_x_6) ;  /* 0x0000000000740947 */ /* 0x001fea0003800000 */
[----:B------:R-:W2:Y:S04]  /*0590*/  LDG.E R3, desc[UR36][R16.64+0x4] ;  /* 0x0000042410037981 */ /* 0x000ea8000c1e1900 */
[----:B------:R-:W2:Y:S02]  /*05a0*/  LDG.E R8, desc[UR36][R16.64+0x8] ;  /* 0x0000082410087981 */ /* 0x000ea4000c1e1900 */
[----:B--2---:R-:W-:-:S13]  /*05b0*/  ISETP.GT.AND P0, PT, R3, R8, PT ;  /* 0x000000080300720c */ /* 0x004fda0003f04270 */
[----:B------:R-:W-:Y:S05]  /*05c0*/  @!P0 BRA `(.L_x_6) ;  /* 0x0000000000648947 */ /* 0x000fea0003800000 */
[----:B------:R-:W-:Y:S01]  /*05d0*/  IMAD.MOV.U32 R9, RZ, RZ, R2 ;  /* 0x000000ffff097224 */ /* 0x000fe200078e0002 */
[----:B------:R-:W-:Y:S01]  /*05e0*/  IADD3 R13, PT, PT, R18, 0x2, RZ ;  /* 0x00000002120d7810 */ /* 0x000fe20007ffe0ff */
[----:B------:R-:W-:Y:S01]  /*05f0*/  IMAD.MOV.U32 R12, RZ, RZ, R19 ;  /* 0x000000ffff0c7224 */ /* 0x000fe200078e0013 */
[----:B------:R-:W-:Y:S01]  /*0600*/  MOV R0, 0x0 ;  /* 0x0000000000007802 */ /* 0x000fe20000000f00 */
[----:B------:R0:W-:Y:S01]  /*0610*/  STL.64 [R1], R2 ;  /* 0x0000000201007387 */ /* 0x0001e20000100a00 */
[----:B------:R-:W1:Y:S01]  /*0620*/  LDCU.64 UR4, c[0x4][0x10] ;  /* 0x01000200ff0477ac */ /* 0x000e620008000a00 */
[----:B------:R-:W-:Y:S01]  /*0630*/  IMAD.MOV.U32 R6, RZ, RZ, R22 ;  /* 0x000000ffff067224 */ /* 0x000fe200078e0016 */
[----:B------:R0:W2:Y:S01]  /*0640*/  LDC.64 R10, c[0x4][R0] ;  /* 0x01000000000a7b82 */ /* 0x0000a20000000a00 */
[----:B------:R0:W-:Y:S01]  /*0650*/  STL.64 [R1+0x8], R8 ;  /* 0x0000080801007387 */ /* 0x0001e20000100a00 */
[----:B------:R-:W-:-:S03]  /*0660*/  IMAD.MOV.U32 R7, RZ, RZ, R23 ;  /* 0x000000ffff077224 */ /* 0x000fc600078e0017 */
[----:B------:R0:W-:Y:S01]  /*0670*/  STL.64 [R1+0x10], R12 ;  /* 0x0000100c01007387 */ /* 0x0001e20000100a00 */
[----:B-1----:R-:W-:Y:S01]  /*0680*/  IMAD.U32 R4, RZ, RZ, UR4 ;  /* 0x00000004ff047e24 */ /* 0x002fe2000f8e00ff */
[----:B0-----:R-:W-:-:S07]  /*0690*/  MOV R5, UR5 ;  /* 0x0000000500057c02 */ /* 0x001fce0008000f00 */
[----:B------:R-:W-:-:S07]  /*06a0*/  LEPC R20, `(.L_x_7) ;  /* 0x000000001014794e */ /* 0x000fce0000000000 */
[----:B--2---:R-:W-:Y:S05]  /*06b0*/  CALL.ABS.NOINC R10 ;  /* 0x000000000a007343 */ /* 0x004fea0003c00000 */
.L_x_7:
[----:B------:R-:W2:Y:S04]  /*06c0*/  LDG.E R5, desc[UR36][R16.64+0x8] ;  /* 0x0000082410057981 */ /* 0x000ea8000c1e1900 */
[----:B------:R-:W3:Y:S01]  /*06d0*/  LDG.E R3, desc[UR36][R16.64+0x4] ;  /* 0x0000042410037981 */ /* 0x000ee2000c1e1900 */
[----:B------:R-:W0:Y:S01]  /*06e0*/  S2UR UR5, SR_CgaCtaId ;  /* 0x00000000000579c3 */ /* 0x000e220000008800 */
[----:B------:R-:W-:Y:S01]  /*06f0*/  UMOV UR4, 0x400 ;  /* 0x0000040000047882 */ /* 0x000fe20000000000 */
[----:B------:R-:W-:Y:S01]  /*0700*/  HFMA2 R0, -RZ, RZ, 0, 5.9604644775390625e-08 ;  /* 0x00000001ff007431 */ /* 0x000fe200000001ff */
[----:B0-----:R-:W-:-:S06]  /*0710*/  ULEA UR4, UR5, UR4, 0x18 ;  /* 0x0000000405047291 */ /* 0x001fcc000f8ec0ff */
[----:B------:R-:W-:-:S05]  /*0720*/  IMAD.U32 R4, RZ, RZ, UR4 ;  /* 0x00000004ff047e24 */ /* 0x000fca000f8e00ff */
[----:B------:R0:W-:Y:S04]  /*0730*/  STS.U8 [R4+0x1], R0 ;  /* 0x0000010004007388 */ /* 0x0001e80000000000 */
[----:B--2---:R0:W-:Y:S04]  /*0740*/  STG.E desc[UR36][R16.64+0x4], R5 ;  /* 0x0000040510007986 */ /* 0x0041e8000c101924 */
[----:B---3--:R0:W-:Y:S02]  /*0750*/  STG.E desc[UR36][R16.64+0x8], R3 ;  /* 0x0000080310007986 */ /* 0x0081e4000c101924 */
.L_x_6:
[----:B------:R-:W-:Y:S05]  /*0760*/  WARPSYNC.ALL ;  /* 0x0000000000007948 */ /* 0x000fea0003800000 */
[----:B------:R-:W-:Y:S06]  /*0770*/  BAR.SYNC.DEFER_BLOCKING 0x0 ;  /* 0x0000000000007b1d */ /* 0x000fec0000010000 */
.L_x_5:
[----:B01----:R-:W-:Y:S01]  /*0780*/  LDS.U8 R0, [R4] ;  /* 0x0000000004007984 */ /* 0x003fe20000000000 */
[----:B------:R-:W-:-:S03]  /*0790*/  LOP3.LUT R24, R24, 0x1, RZ, 0x3c, !PT ;  /* 0x0000000118187812 */ /* 0x000fc600078e3cff */
[----:B------:R-:W0:Y:S02]  /*07a0*/  LDS.U8 R3, [R4+0x1] ;  /* 0x0000010004037984 */ /* 0x000e240000000000 */
[----:B0-----:R-:W-:-:S13]  /*07b0*/  LOP3.LUT P0, RZ, R0, 0xff, R3, 0xc8, !PT ;  /* 0x000000ff00ff7812 */ /* 0x001fda000780c803 */
[----:B------:R-:W-:Y:S05]  /*07c0*/  @P0 BRA `(.L_x_8) ;  /* 0xfffffff800740947 */ /* 0x000fea000383ffff */
[----:B------:R-:W-:Y:S05]  /*07d0*/  BSYNC.RECONVERGENT B6 ;  /* 0x0000000000067941 */ /* 0x000fea0003800200 */
.L_x_0:
[----:B------:R-:W0:Y:S01]  /*07e0*/  S2R R7, SR_TID.X ;  /* 0x0000000000077919 */ /* 0x000e220000002100 */
[----:B------:R-:W0:Y:S01]  /*07f0*/  LDCU UR4, c[0x0][0x390] ;  /* 0x00007200ff0477ac */ /* 0x000e220008000800 */
[----:B------:R-:W-:Y:S01]  /*0800*/  BAR.SYNC.DEFER_BLOCKING 0x0 ;  /* 0x0000000000007b1d */ /* 0x000fe20000010000 */
[----:B0-----:R-:W-:-:S13]  /*0810*/  ISETP.GE.AND P0, PT, R7, UR4, PT ;  /* 0x0000000407007c0c */ /* 0x001fda000bf06270 */
[----:B------:R-:W-:Y:S05]  /*0820*/  @P0 EXIT ;  /* 0x000000000000094d */ /* 0x000fea0003800000 */
[----:B------:R-:W0:Y:S08]  /*0830*/  LDC.64 R2, c[0x0][0x380] ;  /* 0x0000e000ff027b82 */ /* 0x000e300000000a00 */
[----:B------:R-:W1:Y:S01]  /*0840*/  LDC.64 R4, c[0x0][0x388] ;  /* 0x0000e200ff047b82 */ /* 0x000e620000000a00 */
[----:B0-----:R-:W-:-:S06]  /*0850*/  IMAD.WIDE.U32 R2, R7, 0x4, R2 ;  /* 0x0000000407027825 */ /* 0x001fcc00078e0002 */
[----:B------:R-:W2:Y:S01]  /*0860*/  LDG.E R3, desc[UR36][R2.64] ;  /* 0x0000002402037981 */ /* 0x000ea2000c1e1900 */
[----:B-1----:R-:W-:-:S05]  /*0870*/  IMAD.WIDE.U32 R4, R7, 0x4, R4 ;  /* 0x0000000407047825 */ /* 0x002fca00078e0004 */
[----:B--2---:R-:W-:Y:S01]  /*0880*/  STG.E desc[UR36][R4.64], R3 ;  /* 0x0000000304007986 */ /* 0x004fe2000c101924 */
[----:B------:R-:W-:Y:S05]  /*0890*/  EXIT ;  /* 0x000000000000794d */ /* 0x000fea0003800000 */
.L_x_9:
[----:B------:R-:W-:-:S00]  /*08a0*/  BRA `(.L_x_9) ;  /* 0xfffffffc00fc7947 */ /* 0x000fc0000383ffff */
[----:B------:R-:W-:-:S00]  /*08b0*/  NOP ;  /* 0x0000000000007918 */ /* 0x000fc00000000000 */
        /* <DEDUP_REMOVED lines=12> */
.L_x_10:


//--------------------- .nv.global.init           --------------------------
	.section	.nv.global.init,"aw",@progbits
.nv.global.init:
	.type		$str,@object
	.size		$str,($str$1 - $str)
$str:
        /*0000*/ 	.byte	0x20, 0x0a, 0x20, 0x53, 0x77, 0x61, 0x70, 0x70, 0x69, 0x6e, 0x67, 0x20, 0x61, 0x74, 0x20, 0x6f
        /*0010*/ 	.byte	0x64, 0x64, 0x20, 0x6c, 0x6f, 0x63, 0x61, 0x74, 0x69, 0x6f, 0x6e, 0x73, 0x20, 0x00
	.type		$str$1,@object
	.size		$str$1,(.L_1 - $str$1)
$str$1:
        /*001e*/ 	.byte	0x0a, 0x20, 0x54, 0x68, 0x72, 0x65, 0x61, 0x64, 0x20, 0x49, 0x64, 0x20, 0x25, 0x64, 0x20, 0x3a
        /*002e*/ 	.byte	0x20, 0x69, 0x73, 0x20, 0x73, 0x77, 0x61, 0x70, 0x70, 0x69, 0x6e, 0x67, 0x20, 0x25, 0x64, 0x20
        /*003e*/ 	.byte	0x3c, 0x2d, 0x3e, 0x20, 0x25, 0x64, 0x20, 0x20, 0x0a, 0x20, 0x54, 0x68, 0x72, 0x65, 0x61, 0x64
        /*004e*/ 	.byte	0x20, 0x49, 0x64, 0x20, 0x25, 0x64, 0x20, 0x3a, 0x20, 0x5b, 0x25, 0x64, 0x5d, 0x20, 0x3c, 0x2d
        /*005e*/ 	.byte	0x3e, 0x20, 0x5b, 0x25, 0x64, 0x5d, 0x20, 0x0a, 0x20, 0x00
.L_1:


//--------------------- .nv.shared._Z11oddevensortPiS_i --------------------------
	.section	.nv.shared._Z11oddevensortPiS_i,"aw",@nobits
	.sectionflags	@""
.nv.shared._Z11oddevensortPiS_i:
	.zero		1026


//--------------------- .nv.shared.reserved.0     --------------------------
	.section	.nv.shared.reserved.0,"aw",@nobits
	.weak		__nv_reservedSMEM_offset_0_alias
	.size		__nv_reservedSMEM_offset_0_alias, 0, 64
	.other		__nv_reservedSMEM_offset_0_alias,@"STO_CUDA_RESERVED_SHARED STV_DEFAULT"
__nv_reservedSMEM_offset_0_alias:
	.zero		0
	.zero		64


//--------------------- .nv.constant0._Z11oddevensortPiS_i --------------------------
	.section	.nv.constant0._Z11oddevensortPiS_i,"a",@progbits
	.sectionflags	@""
	.align	4
.nv.constant0._Z11oddevensortPiS_i:
	.zero		916


//--------------------- SYMBOLS --------------------------

	.type		.nv.reservedSmem.offset0,@object
	.size		.nv.reservedSmem.offset0,0x4
	.type		.nv.reservedSmem.cap,@object
	.size		.nv.reservedSmem.cap,0x4
	.type		vprintf,@function
